//
// Generated by NVIDIA NVVM Compiler
//
// Compiler Build ID: CL-36424714
// Cuda compilation tools, release 13.0, V13.0.88
// Based on NVVM 20.0.0
//

.version 9.0
.target sm_100
.address_size 64

	// .globl	_Z21jdsSparseMatrixKernelP3JDSPiS1_

.visible .entry _Z21jdsSparseMatrixKernelP3JDSPiS1_(
	.param .u64 .ptr .align 1 _Z21jdsSparseMatrixKernelP3JDSPiS1__param_0,
	.param .u64 .ptr .align 1 _Z21jdsSparseMatrixKernelP3JDSPiS1__param_1,
	.param .u64 .ptr .align 1 _Z21jdsSparseMatrixKernelP3JDSPiS1__param_2
)
{
	.reg .pred 	%p<4>;
	.reg .b32 	%r<25>;
	.reg .b64 	%rd<26>;

	ld.param.u64 	%rd6, [_Z21jdsSparseMatrixKernelP3JDSPiS1__param_0];
	ld.param.u64 	%rd4, [_Z21jdsSparseMatrixKernelP3JDSPiS1__param_1];
	ld.param.u64 	%rd5, [_Z21jdsSparseMatrixKernelP3JDSPiS1__param_2];
	cvta.to.global.u64 	%rd1, %rd6;
	mov.u32 	%r9, %ctaid.x;
	mov.u32 	%r10, %ntid.x;
	mov.u32 	%r11, %tid.x;
	mad.lo.s32 	%r1, %r9, %r10, %r11;
	ld.global.u32 	%r24, [%rd1];
	setp.lt.s32 	%p1, %r24, 1;
	@%p1 bra 	$L__BB0_5;
	ld.global.u64 	%rd7, [%rd1+16];
	cvta.to.global.u64 	%rd8, %rd7;
	mul.wide.s32 	%rd9, %r1, 4;
	add.s64 	%rd10, %rd8, %rd9;
	ld.global.u32 	%r13, [%rd10];
	cvta.to.global.u64 	%rd11, %rd5;
	mul.wide.s32 	%rd12, %r13, 4;
	add.s64 	%rd2, %rd11, %rd12;
	cvta.to.global.u64 	%rd3, %rd4;
	mov.b32 	%r23, 0;
$L__BB0_2:
	ld.global.u64 	%rd13, [%rd1+8];
	cvta.to.global.u64 	%rd14, %rd13;
	mul.wide.u32 	%rd15, %r23, 4;
	add.s64 	%rd16, %rd14, %rd15;
	ld.global.u32 	%r5, [%rd16];
	add.s32 	%r23, %r23, 1;
	ld.global.u32 	%r14, [%rd16+4];
	sub.s32 	%r15, %r14, %r5;
	setp.ge.s32 	%p2, %r1, %r15;
	@%p2 bra 	$L__BB0_4;
	ld.global.u64 	%rd17, [%rd1+24];
	cvta.to.global.u64 	%rd18, %rd17;
	add.s32 	%r16, %r5, %r1;
	mul.wide.s32 	%rd19, %r16, 4;
	add.s64 	%rd20, %rd18, %rd19;
	ld.global.u32 	%r17, [%rd20];
	ld.global.u64 	%rd21, [%rd1+32];
	cvta.to.global.u64 	%rd22, %rd21;
	add.s64 	%rd23, %rd22, %rd19;
	ld.global.u32 	%r18, [%rd23];
	mul.wide.s32 	%rd24, %r17, 4;
	add.s64 	%rd25, %rd3, %rd24;
	ld.global.u32 	%r19, [%rd25];
	ld.global.u32 	%r20, [%rd2];
	mad.lo.s32 	%r21, %r19, %r18, %r20;
	st.global.u32 	[%rd2], %r21;
	ld.global.u32 	%r24, [%rd1];
$L__BB0_4:
	setp.lt.s32 	%p3, %r23, %r24;
	@%p3 bra 	$L__BB0_2;
$L__BB0_5:
	ret;

}


// ===== COMPILED SASS (sm_100) =====

	.target	sm_100

	.elftype	@"ET_EXEC"


//--------------------- .note.nv.tkinfo           --------------------------
	.section	.note.nv.tkinfo,"",@"SHT_NOTE"
	.sectionflags	@"SHF_NOTE_NV_TKINFO"
	.tkinfo
        /*0018*/ 	.word	0x00000002
        /*0030*/ 	.string	""
        /*0030*/ 	.string	"ptxas"
        /*0030*/ 	.string	"Cuda compilation tools, release 13.0, V13.0.88"
        /*0030*/ 	.string	"Build cuda_13.0.r13.0/compiler.36424714_0"
        /*0030*/ 	.string	"-arch sm_100 -m 64 "



//--------------------- .note.nv.cuinfo           --------------------------
	.section	.note.nv.cuinfo,"",@"SHT_NOTE"
	.sectionflags	@"SHF_NOTE_NV_CUINFO"
        /*0018*/ 	.short	0x0002
        /*001a*/ 	.short	0x0064
        /*001c*/ 	.short	0x0082
	.zero		2


//--------------------- .nv.info                  --------------------------
	.section	.nv.info,"",@"SHT_CUDA_INFO"
	.align	4


	//----- nvinfo : EIATTR_REGCOUNT
	.align		4
        /*0000*/ 	.byte	0x04, 0x2f
        /*0002*/ 	.short	(.L_1 - .L_0)
	.align		4
.L_0:
        /*0004*/ 	.word	index@(_Z21jdsSparseMatrixKernelP3JDSPiS1_)
        /*0008*/ 	.word	0x00000014


	//----- nvinfo : EIATTR_FRAME_SIZE
	.align		4
.L_1:
        /*000c*/ 	.byte	0x04, 0x11
        /*000e*/ 	.short	(.L_3 - .L_2)
	.align		4
.L_2:
        /*0010*/ 	.word	index@(_Z21jdsSparseMatrixKernelP3JDSPiS1_)
        /*0014*/ 	.word	0x00000000


	//----- nvinfo : EIATTR_MIN_STACK_SIZE
	.align		4
.L_3:
        /*0018*/ 	.byte	0x04, 0x12
        /*001a*/ 	.short	(.L_5 - .L_4)
	.align		4
.L_4:
        /*001c*/ 	.word	index@(_Z21jdsSparseMatrixKernelP3JDSPiS1_)
        /*0020*/ 	.word	0x00000000
.L_5:


//--------------------- .nv.compat                --------------------------
	.section	.nv.compat,"",@"SHT_CUDA_COMPAT_INFO"
	.align	4
        /*0000*/ 	.byte	0x02, 0x09, 0x00, 0x00, 0x02, 0x02, 0x01, 0x00, 0x02, 0x05, 0x05, 0x00, 0x03, 0x07, 0x01, 0x01
        /*0010*/ 	.byte	0x02, 0x03, 0x00, 0x00, 0x02, 0x06, 0x01, 0x00, 0x04, 0x0b, 0x08, 0x00, 0x09, 0x00, 0x00, 0x00
        /*0020*/ 	.byte	0x00, 0x00, 0x00, 0x00


//--------------------- .nv.info._Z21jdsSparseMatrixKernelP3JDSPiS1_ --------------------------
	.section	.nv.info._Z21jdsSparseMatrixKernelP3JDSPiS1_,"",@"SHT_CUDA_INFO"
	.sectionflags	@""
	.align	4


	//----- nvinfo : EIATTR_CUDA_API_VERSION
	.align		4
        /*0000*/ 	.byte	0x04, 0x37
        /*0002*/ 	.short	(.L_7 - .L_6)
.L_6:
        /*0004*/ 	.word	0x00000082


	//----- nvinfo : EIATTR_KPARAM_INFO
	.align		4
.L_7:
        /*0008*/ 	.byte	0x04, 0x17
        /*000a*/ 	.short	(.L_9 - .L_8)
.L_8:
        /*000c*/ 	.word	0x00000000
        /*0010*/ 	.short	0x0002
        /*0012*/ 	.short	0x0010
        /*0014*/ 	.byte	0x00, 0xf5, 0x21, 0x00


	//----- nvinfo : EIATTR_KPARAM_INFO
	.align		4
.L_9:
        /*0018*/ 	.byte	0x04, 0x17
        /*001a*/ 	.short	(.L_11 - .L_10)
.L_10:
        /*001c*/ 	.word	0x00000000
        /*0020*/ 	.short	0x0001
        /*0022*/ 	.short	0x0008
        /*0024*/ 	.byte	0x00, 0xf5, 0x21, 0x00


	//----- nvinfo : EIATTR_KPARAM_INFO
	.align		4
.L_11:
        /*0028*/ 	.byte	0x04, 0x17
        /*002a*/ 	.short	(.L_13 - .L_12)
.L_12:
        /*002c*/ 	.word	0x00000000
        /*0030*/ 	.short	0x0000
        /*0032*/ 	.short	0x0000
        /*0034*/ 	.byte	0x00, 0xf5, 0x21, 0x00


	//----- nvinfo : EIATTR_SPARSE_MMA_MASK
	.align		4
.L_13:
        /*0038*/ 	.byte	0x03, 0x50
        /*003a*/ 	.short	0x0000


	//----- nvinfo : EIATTR_MAXREG_COUNT
	.align		4
        /*003c*/ 	.byte	0x03, 0x1b
        /*003e*/ 	.short	0x00ff


	//----- nvinfo : EIATTR_MERCURY_ISA_VERSION
	.align		4
        /*0040*/ 	.byte	0x03, 0x5f
        /*0042*/ 	.short	0x0101


	//----- nvinfo : EIATTR_VRC_CTA_INIT_COUNT
	.align		4
        /*0044*/ 	.byte	0x02, 0x4a
	.zero		1
	.zero		1


	//----- nvinfo : EIATTR_EXIT_INSTR_OFFSETS
	.align		4
        /*0048*/ 	.byte	0x04, 0x1c
        /*004a*/ 	.short	(.L_15 - .L_14)


	//   ....[0]....
.L_14:
        /*004c*/ 	.word	0x00000060


	//   ....[1]....
        /*0050*/ 	.word	0x000002b0


	//----- nvinfo : EIATTR_CRS_STACK_SIZE
	.align		4
.L_15:
        /*0054*/ 	.byte	0x04, 0x1e
        /*0056*/ 	.short	(.L_17 - .L_16)
.L_16:
        /*0058*/ 	.word	0x00000000


	//----- nvinfo : EIATTR_CBANK_PARAM_SIZE
	.align		4
.L_17:
        /*005c*/ 	.byte	0x03, 0x19
        /*005e*/ 	.short	0x0018


	//----- nvinfo : EIATTR_PARAM_CBANK
	.align		4
        /*0060*/ 	.byte	0x04, 0x0a
        /*0062*/ 	.short	(.L_19 - .L_18)
	.align		4
.L_18:
        /*0064*/ 	.word	index@(.nv.constant0._Z21jdsSparseMatrixKernelP3JDSPiS1_)
        /*0068*/ 	.short	0x0380
        /*006a*/ 	.short	0x0018


	//----- nvinfo : EIATTR_SW_WAR
	.align		4
.L_19:
        /*006c*/ 	.byte	0x04, 0x36
        /*006e*/ 	.short	(.L_21 - .L_20)
.L_20:
        /*0070*/ 	.word	0x00000008
.L_21:


//--------------------- .nv.callgraph             --------------------------
	.section	.nv.callgraph,"",@"SHT_CUDA_CALLGRAPH"
	.align	4
	.sectionentsize	8
	.align		4
        /*0000*/ 	.word	0x00000000
	.align		4
        /*0004*/ 	.word	0xffffffff
	.align		4
        /*0008*/ 	.word	0x00000000
	.align		4
        /*000c*/ 	.word	0xfffffffe
	.align		4
        /*0010*/ 	.word	0x00000000
	.align		4
        /*0014*/ 	.word	0xfffffffd
	.align		4
        /*0018*/ 	.word	0x00000000
	.align		4
        /*001c*/ 	.word	0xfffffffc


//--------------------- .text._Z21jdsSparseMatrixKernelP3JDSPiS1_ --------------------------
	.section	.text._Z21jdsSparseMatrixKernelP3JDSPiS1_,"ax",@progbits
	.align	128
        .global         _Z21jdsSparseMatrixKernelP3JDSPiS1_
        .type           _Z21jdsSparseMatrixKernelP3JDSPiS1_,@function
        .size           _Z21jdsSparseMatrixKernelP3JDSPiS1_,(.L_x_4 - _Z21jdsSparseMatrixKernelP3JDSPiS1_)
        .other          _Z21jdsSparseMatrixKernelP3JDSPiS1_,@"STO_CUDA_ENTRY STV_DEFAULT"
_Z21jdsSparseMatrixKernelP3JDSPiS1_:
.text._Z21jdsSparseMatrixKernelP3JDSPiS1_:
[----:B------:R-:W-:Y:S08]  /*0000*/  LDC R1, c[0x0][0x37c] ;  /* 0x0000df00ff017b82 */ /* 0x000ff00000000800 */
[----:B------:R-:W0:Y:S01]  /*0010*/  LDC.64 R2, c[0x0][0x380] ;  /* 0x0000e000ff027b82 */ /* 0x000e220000000a00 */
[----:B------:R-:W0:Y:S02]  /*0020*/  LDCU.64 UR4, c[0x0][0x358] ;  /* 0x00006b00ff0477ac */ /* 0x000e240008000a00 */
[----:B0-----:R-:W2:Y:S05]  /*0030*/  LDG.E R8, desc[UR4][R2.64] ;  /* 0x0000000402087981 */ /* 0x001eaa000c1e1900 */
[----:B------:R-:W0:Y:S01]  /*0040*/  S2UR UR6, SR_CTAID.X ;  /* 0x00000000000679c3 */ /* 0x000e220000002500 */
[----:B--2---:R-:W-:-:S13]  /*0050*/  ISETP.GE.AND P0, PT, R8, 0x1, PT ;  /* 0x000000010800780c */ /* 0x004fda0003f06270 */
[----:B0-----:R-:W-:Y:S05]  /*0060*/  @!P0 EXIT ;  /* 0x000000000000894d */ /* 0x001fea0003800000 */
[----:B------:R-:W2:Y:S01]  /*0070*/  LDG.E.64 R4, desc[UR4][R2.64+0x10] ;  /* 0x0000100402047981 */ /* 0x000ea2000c1e1b00 */
[----:B------:R-:W0:Y:S01]  /*0080*/  LDC R0, c[0x0][0x360] ;  /* 0x0000d800ff007b82 */ /* 0x000e220000000800 */
[----:B------:R-:W0:Y:S02]  /*0090*/  S2R R7, SR_TID.X ;  /* 0x0000000000077919 */ /* 0x000e240000002100 */
[----:B0-----:R-:W-:-:S05]  /*00a0*/  IMAD R0, R0, UR6, R7 ;  /* 0x0000000600007c24 */ /* 0x001fca000f8e0207 */
[----:B------:R-:W0:Y:S01]  /*00b0*/  LDC.64 R6, c[0x0][0x390] ;  /* 0x0000e400ff067b82 */ /* 0x000e220000000a00 */
[----:B--2---:R-:W-:-:S07]  /*00c0*/  IMAD.WIDE R10, R0, 0x4, R4 ;  /* 0x00000004000a7825 */ /* 0x004fce00078e0204 */
[----:B------:R-:W1:Y:S01]  /*00d0*/  LDC.64 R4, c[0x0][0x388] ;  /* 0x0000e200ff047b82 */ /* 0x000e620000000a00 */
[----:B------:R-:W0:Y:S01]  /*00e0*/  LDG.E R11, desc[UR4][R10.64] ;  /* 0x000000040a0b7981 */ /* 0x000e22000c1e1900 */
[----:B------:R-:W-:Y:S01]  /*00f0*/  MOV R9, R8 ;  /* 0x0000000800097202 */ /* 0x000fe20000000f00 */
[----:B------:R-:W-:Y:S02]  /*0100*/  HFMA2 R8, -RZ, RZ, 0, 0 ;  /* 0x00000000ff087431 */ /* 0x000fe400000001ff */
[----:B01----:R-:W-:-:S07]  /*0110*/  IMAD.WIDE R6, R11, 0x4, R6 ;  /* 0x000000040b067825 */ /* 0x003fce00078e0206 */
.L_x_2:
[----:B------:R-:W2:Y:S02]  /*0120*/  LDG.E.64 R10, desc[UR4][R2.64+0x8] ;  /* 0x00000804020a7981 */ /* 0x000ea4000c1e1b00 */
[----:B--2---:R-:W-:-:S05]  /*0130*/  IMAD.WIDE.U32 R10, R8, 0x4, R10 ;  /* 0x00000004080a7825 */ /* 0x004fca00078e000a */
[----:B------:R-:W2:Y:S04]  /*0140*/  LDG.E R15, desc[UR4][R10.64] ;  /* 0x000000040a0f7981 */ /* 0x000ea8000c1e1900 */
[----:B------:R-:W2:Y:S01]  /*0150*/  LDG.E R12, desc[UR4][R10.64+0x4] ;  /* 0x000004040a0c7981 */ /* 0x000ea2000c1e1900 */
[----:B------:R-:W-:Y:S01]  /*0160*/  BSSY.RECONVERGENT B0, `(.L_x_0) ;  /* 0x0000012000007945 */ /* 0x000fe20003800200 */
[----:B------:R-:W-:Y:S02]  /*0170*/  IADD3 R8, PT, PT, R8, 0x1, RZ ;  /* 0x0000000108087810 */ /* 0x000fe40007ffe0ff */
[----:B--2---:R-:W-:-:S04]  /*0180*/  IADD3 R13, PT, PT, -R15, R12, RZ ;  /* 0x0000000c0f0d7210 */ /* 0x004fc80007ffe1ff */
[----:B------:R-:W-:-:S13]  /*0190*/  ISETP.GE.AND P0, PT, R0, R13, PT ;  /* 0x0000000d0000720c */ /* 0x000fda0003f06270 */
[----:B0-----:R-:W-:Y:S05]  /*01a0*/  @P0 BRA `(.L_x_1) ;  /* 0x0000000000340947 */ /* 0x001fea0003800000 */
[----:B------:R-:W2:Y:S01]  /*01b0*/  LDG.E.64 R10, desc[UR4][R2.64+0x18] ;  /* 0x00001804020a7981 */ /* 0x000ea2000c1e1b00 */
[----:B------:R-:W-:-:S03]  /*01c0*/  IADD3 R9, PT, PT, R0, R15, RZ ;  /* 0x0000000f00097210 */ /* 0x000fc60007ffe0ff */
[----:B------:R-:W3:Y:S02]  /*01d0*/  LDG.E.64 R12, desc[UR4][R2.64+0x20] ;  /* 0x00002004020c7981 */ /* 0x000ee4000c1e1b00 */
[----:B--2---:R-:W-:-:S06]  /*01e0*/  IMAD.WIDE R10, R9, 0x4, R10 ;  /* 0x00000004090a7825 */ /* 0x004fcc00078e020a */
[----:B------:R-:W2:Y:S01]  /*01f0*/  LDG.E R11, desc[UR4][R10.64] ;  /* 0x000000040a0b7981 */ /* 0x000ea2000c1e1900 */
[----:B---3--:R-:W-:-:S03]  /*0200*/  IMAD.WIDE R12, R9, 0x4, R12 ;  /* 0x00000004090c7825 */ /* 0x008fc600078e020c */
[----:B------:R-:W3:Y:S04]  /*0210*/  LDG.E R9, desc[UR4][R6.64] ;  /* 0x0000000406097981 */ /* 0x000ee8000c1e1900 */
[----:B------:R-:W3:Y:S01]  /*0220*/  LDG.E R12, desc[UR4][R12.64] ;  /* 0x000000040c0c7981 */ /* 0x000ee2000c1e1900 */
[----:B--2---:R-:W-:-:S06]  /*0230*/  IMAD.WIDE R14, R11, 0x4, R4 ;  /* 0x000000040b0e7825 */ /* 0x004fcc00078e0204 */
[----:B------:R-:W3:Y:S02]  /*0240*/  LDG.E R15, desc[UR4][R14.64] ;  /* 0x000000040e0f7981 */ /* 0x000ee4000c1e1900 */
[----:B---3--:R-:W-:-:S05]  /*0250*/  IMAD R17, R12, R15, R9 ;  /* 0x0000000f0c117224 */ /* 0x008fca00078e0209 */
[----:B------:R0:W-:Y:S04]  /*0260*/  STG.E desc[UR4][R6.64], R17 ;  /* 0x0000001106007986 */ /* 0x0001e8000c101904 */
[----:B------:R0:W5:Y:S02]  /*0270*/  LDG.E R9, desc[UR4][R2.64] ;  /* 0x0000000402097981 */ /* 0x000164000c1e1900 */
.L_x_1:
[----:B------:R-:W-:Y:S05]  /*0280*/  BSYNC.RECONVERGENT B0 ;  /* 0x0000000000007941 */ /* 0x000fea0003800200 */
.L_x_0:
[----:B-----5:R-:W-:-:S13]  /*0290*/  ISETP.GE.AND P0, PT, R8, R9, PT ;  /* 0x000000090800720c */ /* 0x020fda0003f06270 */
[----:B------:R-:W-:Y:S05]  /*02a0*/  @!P0 BRA `(.L_x_2) ;  /* 0xfffffffc009c8947 */ /* 0x000fea000383ffff */
[----:B------:R-:W-:Y:S05]  /*02b0*/  EXIT ;  /* 0x000000000000794d */ /* 0x000fea0003800000 */
.L_x_3:
[----:B------:R-:W-:-:S00]  /*02c0*/  BRA `(.L_x_3) ;  /* 0xfffffffc00fc7947 */ /* 0x000fc0000383ffff */
[----:B------:R-:W-:-:S00]  /*02d0*/  NOP ;  /* 0x0000000000007918 */ /* 0x000fc00000000000 */
        /* <DEDUP_REMOVED lines=10> */
.L_x_4:


//--------------------- .nv.shared.reserved.0     --------------------------
	.section	.nv.shared.reserved.0,"aw",@nobits
	.weak		__nv_reservedSMEM_offset_0_alias
	.size		__nv_reservedSMEM_offset_0_alias, 0, 64
	.other		__nv_reservedSMEM_offset_0_alias,@"STO_CUDA_RESERVED_SHARED STV_DEFAULT"
__nv_reservedSMEM_offset_0_alias:
	.zero		0
	.zero		64


//--------------------- .nv.constant0._Z21jdsSparseMatrixKernelP3JDSPiS1_ --------------------------
	.section	.nv.constant0._Z21jdsSparseMatrixKernelP3JDSPiS1_,"a",@progbits
	.sectionflags	@""
	.align	4
.nv.constant0._Z21jdsSparseMatrixKernelP3JDSPiS1_:
	.zero		920


//--------------------- SYMBOLS --------------------------

	.type		.nv.reservedSmem.offset0,@object
	.size		.nv.reservedSmem.offset0,0x4
